//
// Generated by NVIDIA NVVM Compiler
//
// Compiler Build ID: CL-36424714
// Cuda compilation tools, release 13.0, V13.0.88
// Based on NVVM 20.0.0
//

.version 9.0
.target sm_100
.address_size 64

	// .globl	_Z6kernelPiPcS_S0_ii

.visible .entry _Z6kernelPiPcS_S0_ii(
	.param .u64 .ptr .align 1 _Z6kernelPiPcS_S0_ii_param_0,
	.param .u64 .ptr .align 1 _Z6kernelPiPcS_S0_ii_param_1,
	.param .u64 .ptr .align 1 _Z6kernelPiPcS_S0_ii_param_2,
	.param .u64 .ptr .align 1 _Z6kernelPiPcS_S0_ii_param_3,
	.param .u32 _Z6kernelPiPcS_S0_ii_param_4,
	.param .u32 _Z6kernelPiPcS_S0_ii_param_5
)
{
	.reg .pred 	%p<11>;
	.reg .b16 	%rs<7>;
	.reg .b32 	%r<41>;
	.reg .b64 	%rd<19>;

	ld.param.u64 	%rd4, [_Z6kernelPiPcS_S0_ii_param_0];
	ld.param.u64 	%rd5, [_Z6kernelPiPcS_S0_ii_param_1];
	ld.param.u64 	%rd6, [_Z6kernelPiPcS_S0_ii_param_2];
	ld.param.u64 	%rd7, [_Z6kernelPiPcS_S0_ii_param_3];
	ld.param.u32 	%r24, [_Z6kernelPiPcS_S0_ii_param_4];
	ld.param.u32 	%r25, [_Z6kernelPiPcS_S0_ii_param_5];
	cvta.to.global.u64 	%rd1, %rd7;
	mov.u32 	%r1, %tid.x;
	mul.lo.s32 	%r26, %r25, %r24;
	setp.ge.s32 	%p1, %r1, %r26;
	@%p1 bra 	$L__BB0_13;
	cvta.to.global.u64 	%rd8, %rd6;
	cvta.to.global.u64 	%rd9, %rd4;
	mul.wide.u32 	%rd10, %r1, 4;
	add.s64 	%rd11, %rd8, %rd10;
	ld.global.u32 	%r2, [%rd11];
	add.s64 	%rd12, %rd9, %rd10;
	ld.global.u32 	%r3, [%rd12];
	setp.lt.s32 	%p2, %r3, 2;
	mov.b32 	%r27, 0;
	mov.u32 	%r35, %r27;
	@%p2 bra 	$L__BB0_6;
	setp.lt.u32 	%p3, %r3, 4;
	mov.b32 	%r28, 1;
	mov.u32 	%r35, %r28;
	@%p3 bra 	$L__BB0_6;
	shr.u32 	%r4, %r3, 1;
	mov.b32 	%r34, 2;
	bra.uni 	$L__BB0_5;
$L__BB0_4:
	add.s32 	%r5, %r34, 1;
	setp.eq.s32 	%p5, %r34, %r4;
	mov.u32 	%r34, %r5;
	mov.u32 	%r35, %r28;
	@%p5 bra 	$L__BB0_6;
$L__BB0_5:
	rem.u32 	%r31, %r3, %r34;
	setp.ne.s32 	%p4, %r31, 0;
	mov.u32 	%r35, %r27;
	@%p4 bra 	$L__BB0_4;
$L__BB0_6:
	shl.b32 	%r8, %r3, %r35;
	setp.lt.s32 	%p6, %r3, 1;
	@%p6 bra 	$L__BB0_13;
	cvt.u64.u32 	%rd13, %r1;
	cvta.to.global.u64 	%rd14, %rd5;
	add.s64 	%rd2, %rd14, %rd13;
	max.s32 	%r9, %r8, 1;
	and.b32  	%r10, %r9, 3;
	setp.lt.s32 	%p7, %r8, 4;
	mov.b32 	%r38, 0;
	@%p7 bra 	$L__BB0_10;
	and.b32  	%r38, %r9, 2147483644;
	ld.global.u8 	%rs6, [%rd2];
	neg.s32 	%r37, %r38;
	add.s64 	%rd3, %rd1, 1;
	mov.u32 	%r36, %r2;
$L__BB0_9:
	cvt.s64.s32 	%rd15, %r36;
	add.s64 	%rd16, %rd3, %rd15;
	st.global.u8 	[%rd16+-1], %rs6;
	ld.global.u8 	%rs5, [%rd2];
	st.global.u8 	[%rd16], %rs5;
	st.global.u8 	[%rd16+1], %rs5;
	ld.global.u8 	%rs6, [%rd2];
	st.global.u8 	[%rd16+2], %rs6;
	add.s32 	%r37, %r37, 4;
	add.s32 	%r36, %r36, 4;
	setp.ne.s32 	%p8, %r37, 0;
	@%p8 bra 	$L__BB0_9;
$L__BB0_10:
	setp.eq.s32 	%p9, %r10, 0;
	@%p9 bra 	$L__BB0_13;
	ld.global.u8 	%rs4, [%rd2];
	add.s32 	%r40, %r38, %r2;
	neg.s32 	%r39, %r10;
$L__BB0_12:
	.pragma "nounroll";
	cvt.s64.s32 	%rd17, %r40;
	add.s64 	%rd18, %rd1, %rd17;
	st.global.u8 	[%rd18], %rs4;
	add.s32 	%r40, %r40, 1;
	add.s32 	%r39, %r39, 1;
	setp.ne.s32 	%p10, %r39, 0;
	@%p10 bra 	$L__BB0_12;
$L__BB0_13:
	ret;

}


// ===== COMPILED SASS (sm_100) =====

	.target	sm_100

	.elftype	@"ET_EXEC"


//--------------------- .note.nv.tkinfo           --------------------------
	.section	.note.nv.tkinfo,"",@"SHT_NOTE"
	.sectionflags	@"SHF_NOTE_NV_TKINFO"
	.tkinfo
        /*0018*/ 	.word	0x00000002
        /*0030*/ 	.string	""
        /*0030*/ 	.string	"ptxas"
        /*0030*/ 	.string	"Cuda compilation tools, release 13.0, V13.0.88"
        /*0030*/ 	.string	"Build cuda_13.0.r13.0/compiler.36424714_0"
        /*0030*/ 	.string	"-arch sm_100 -m 64 "



//--------------------- .note.nv.cuinfo           --------------------------
	.section	.note.nv.cuinfo,"",@"SHT_NOTE"
	.sectionflags	@"SHF_NOTE_NV_CUINFO"
        /*0018*/ 	.short	0x0002
        /*001a*/ 	.short	0x0064
        /*001c*/ 	.short	0x0082
	.zero		2


//--------------------- .nv.info                  --------------------------
	.section	.nv.info,"",@"SHT_CUDA_INFO"
	.align	4


	//----- nvinfo : EIATTR_REGCOUNT
	.align		4
        /*0000*/ 	.byte	0x04, 0x2f
        /*0002*/ 	.short	(.L_1 - .L_0)
	.align		4
.L_0:
        /*0004*/ 	.word	index@(_Z6kernelPiPcS_S0_ii)
        /*0008*/ 	.word	0x0000000e


	//----- nvinfo : EIATTR_FRAME_SIZE
	.align		4
.L_1:
        /*000c*/ 	.byte	0x04, 0x11
        /*000e*/ 	.short	(.L_3 - .L_2)
	.align		4
.L_2:
        /*0010*/ 	.word	index@(_Z6kernelPiPcS_S0_ii)
        /*0014*/ 	.word	0x00000000


	//----- nvinfo : EIATTR_MIN_STACK_SIZE
	.align		4
.L_3:
        /*0018*/ 	.byte	0x04, 0x12
        /*001a*/ 	.short	(.L_5 - .L_4)
	.align		4
.L_4:
        /*001c*/ 	.word	index@(_Z6kernelPiPcS_S0_ii)
        /*0020*/ 	.word	0x00000000
.L_5:


//--------------------- .nv.compat                --------------------------
	.section	.nv.compat,"",@"SHT_CUDA_COMPAT_INFO"
	.align	4
        /*0000*/ 	.byte	0x02, 0x09, 0x00, 0x00, 0x02, 0x02, 0x01, 0x00, 0x02, 0x05, 0x05, 0x00, 0x03, 0x07, 0x01, 0x01
        /*0010*/ 	.byte	0x02, 0x03, 0x00, 0x00, 0x02, 0x06, 0x01, 0x00, 0x04, 0x0b, 0x08, 0x00, 0x09, 0x00, 0x00, 0x00
        /*0020*/ 	.byte	0x00, 0x00, 0x00, 0x00


//--------------------- .nv.info._Z6kernelPiPcS_S0_ii --------------------------
	.section	.nv.info._Z6kernelPiPcS_S0_ii,"",@"SHT_CUDA_INFO"
	.sectionflags	@""
	.align	4


	//----- nvinfo : EIATTR_CUDA_API_VERSION
	.align		4
        /*0000*/ 	.byte	0x04, 0x37
        /*0002*/ 	.short	(.L_7 - .L_6)
.L_6:
        /*0004*/ 	.word	0x00000082


	//----- nvinfo : EIATTR_KPARAM_INFO
	.align		4
.L_7:
        /*0008*/ 	.byte	0x04, 0x17
        /*000a*/ 	.short	(.L_9 - .L_8)
.L_8:
        /*000c*/ 	.word	0x00000000
        /*0010*/ 	.short	0x0005
        /*0012*/ 	.short	0x0024
        /*0014*/ 	.byte	0x00, 0xf0, 0x11, 0x00


	//----- nvinfo : EIATTR_KPARAM_INFO
	.align		4
.L_9:
        /*0018*/ 	.byte	0x04, 0x17
        /*001a*/ 	.short	(.L_11 - .L_10)
.L_10:
        /*001c*/ 	.word	0x00000000
        /*0020*/ 	.short	0x0004
        /*0022*/ 	.short	0x0020
        /*0024*/ 	.byte	0x00, 0xf0, 0x11, 0x00


	//----- nvinfo : EIATTR_KPARAM_INFO
	.align		4
.L_11:
        /*0028*/ 	.byte	0x04, 0x17
        /*002a*/ 	.short	(.L_13 - .L_12)
.L_12:
        /*002c*/ 	.word	0x00000000
        /*0030*/ 	.short	0x0003
        /*0032*/ 	.short	0x0018
        /*0034*/ 	.byte	0x00, 0xf5, 0x21, 0x00


	//----- nvinfo : EIATTR_KPARAM_INFO
	.align		4
.L_13:
        /*0038*/ 	.byte	0x04, 0x17
        /*003a*/ 	.short	(.L_15 - .L_14)
.L_14:
        /*003c*/ 	.word	0x00000000
        /*0040*/ 	.short	0x0002
        /*0042*/ 	.short	0x0010
        /*0044*/ 	.byte	0x00, 0xf5, 0x21, 0x00


	//----- nvinfo : EIATTR_KPARAM_INFO
	.align		4
.L_15:
        /*0048*/ 	.byte	0x04, 0x17
        /*004a*/ 	.short	(.L_17 - .L_16)
.L_16:
        /*004c*/ 	.word	0x00000000
        /*0050*/ 	.short	0x0001
        /*0052*/ 	.short	0x0008
        /*0054*/ 	.byte	0x00, 0xf5, 0x21, 0x00


	//----- nvinfo : EIATTR_KPARAM_INFO
	.align		4
.L_17:
        /*0058*/ 	.byte	0x04, 0x17
        /*005a*/ 	.short	(.L_19 - .L_18)
.L_18:
        /*005c*/ 	.word	0x00000000
        /*0060*/ 	.short	0x0000
        /*0062*/ 	.short	0x0000
        /*0064*/ 	.byte	0x00, 0xf5, 0x21, 0x00


	//----- nvinfo : EIATTR_SPARSE_MMA_MASK
	.align		4
.L_19:
        /*0068*/ 	.byte	0x03, 0x50
        /*006a*/ 	.short	0x0000


	//----- nvinfo : EIATTR_MAXREG_COUNT
	.align		4
        /*006c*/ 	.byte	0x03, 0x1b
        /*006e*/ 	.short	0x00ff


	//----- nvinfo : EIATTR_MERCURY_ISA_VERSION
	.align		4
        /*0070*/ 	.byte	0x03, 0x5f
        /*0072*/ 	.short	0x0101


	//----- nvinfo : EIATTR_VRC_CTA_INIT_COUNT
	.align		4
        /*0074*/ 	.byte	0x02, 0x4a
	.zero		1
	.zero		1


	//----- nvinfo : EIATTR_EXIT_INSTR_OFFSETS
	.align		4
        /*0078*/ 	.byte	0x04, 0x1c
        /*007a*/ 	.short	(.L_21 - .L_20)


	//   ....[0]....
.L_20:
        /*007c*/ 	.word	0x00000050


	//   ....[1]....
        /*0080*/ 	.word	0x00000300


	//   ....[2]....
        /*0084*/ 	.word	0x000004e0


	//   ....[3]....
        /*0088*/ 	.word	0x000005a0


	//----- nvinfo : EIATTR_CRS_STACK_SIZE
	.align		4
.L_21:
        /*008c*/ 	.byte	0x04, 0x1e
        /*008e*/ 	.short	(.L_23 - .L_22)
.L_22:
        /*0090*/ 	.word	0x00000000


	//----- nvinfo : EIATTR_CBANK_PARAM_SIZE
	.align		4
.L_23:
        /*0094*/ 	.byte	0x03, 0x19
        /*0096*/ 	.short	0x0028


	//----- nvinfo : EIATTR_PARAM_CBANK
	.align		4
        /*0098*/ 	.byte	0x04, 0x0a
        /*009a*/ 	.short	(.L_25 - .L_24)
	.align		4
.L_24:
        /*009c*/ 	.word	index@(.nv.constant0._Z6kernelPiPcS_S0_ii)
        /*00a0*/ 	.short	0x0380
        /*00a2*/ 	.short	0x0028


	//----- nvinfo : EIATTR_SW_WAR
	.align		4
.L_25:
        /*00a4*/ 	.byte	0x04, 0x36
        /*00a6*/ 	.short	(.L_27 - .L_26)
.L_26:
        /*00a8*/ 	.word	0x00000008
.L_27:


//--------------------- .nv.callgraph             --------------------------
	.section	.nv.callgraph,"",@"SHT_CUDA_CALLGRAPH"
	.align	4
	.sectionentsize	8
	.align		4
        /*0000*/ 	.word	0x00000000
	.align		4
        /*0004*/ 	.word	0xffffffff
	.align		4
        /*0008*/ 	.word	0x00000000
	.align		4
        /*000c*/ 	.word	0xfffffffe
	.align		4
        /*0010*/ 	.word	0x00000000
	.align		4
        /*0014*/ 	.word	0xfffffffd
	.align		4
        /*0018*/ 	.word	0x00000000
	.align		4
        /*001c*/ 	.word	0xfffffffc


//--------------------- .text._Z6kernelPiPcS_S0_ii --------------------------
	.section	.text._Z6kernelPiPcS_S0_ii,"ax",@progbits
	.align	128
        .global         _Z6kernelPiPcS_S0_ii
        .type           _Z6kernelPiPcS_S0_ii,@function
        .size           _Z6kernelPiPcS_S0_ii,(.L_x_8 - _Z6kernelPiPcS_S0_ii)
        .other          _Z6kernelPiPcS_S0_ii,@"STO_CUDA_ENTRY STV_DEFAULT"
_Z6kernelPiPcS_S0_ii:
.text._Z6kernelPiPcS_S0_ii:
[----:B------:R-:W-:Y:S01]  /*0000*/  LDC R1, c[0x0][0x37c] ;  /* 0x0000df00ff017b82 */ /* 0x000fe20000000800 */
[----:B------:R-:W0:Y:S01]  /*0010*/  S2R R9, SR_TID.X ;  /* 0x0000000000097919 */ /* 0x000e220000002100 */
[----:B------:R-:W1:Y:S02]  /*0020*/  LDCU.64 UR4, c[0x0][0x3a0] ;  /* 0x00007400ff0477ac */ /* 0x000e640008000a00 */
[----:B-1----:R-:W-:-:S06]  /*0030*/  UIMAD UR4, UR5, UR4, URZ ;  /* 0x00000004050472a4 */ /* 0x002fcc000f8e02ff */
[----:B0-----:R-:W-:-:S13]  /*0040*/  ISETP.GE.AND P0, PT, R9, UR4, PT ;  /* 0x0000000409007c0c */ /* 0x001fda000bf06270 */
[----:B------:R-:W-:Y:S05]  /*0050*/  @P0 EXIT ;  /* 0x000000000000094d */ /* 0x000fea0003800000 */
[----:B------:R-:W0:Y:S01]  /*0060*/  LDC.64 R4, c[0x0][0x380] ;  /* 0x0000e000ff047b82 */ /* 0x000e220000000a00 */
[----:B------:R-:W1:Y:S07]  /*0070*/  LDCU.64 UR4, c[0x0][0x358] ;  /* 0x00006b00ff0477ac */ /* 0x000e6e0008000a00 */
[----:B------:R-:W2:Y:S01]  /*0080*/  LDC.64 R2, c[0x0][0x390] ;  /* 0x0000e400ff027b82 */ /* 0x000ea20000000a00 */
[----:B0-----:R-:W-:-:S06]  /*0090*/  IMAD.WIDE.U32 R4, R9, 0x4, R4 ;  /* 0x0000000409047825 */ /* 0x001fcc00078e0004 */
[----:B-1----:R-:W3:Y:S01]  /*00a0*/  LDG.E R4, desc[UR4][R4.64] ;  /* 0x0000000404047981 */ /* 0x002ee2000c1e1900 */
[----:B--2---:R-:W-:-:S05]  /*00b0*/  IMAD.WIDE.U32 R2, R9, 0x4, R2 ;  /* 0x0000000409027825 */ /* 0x004fca00078e0002 */
[----:B------:R0:W5:Y:S01]  /*00c0*/  LDG.E R0, desc[UR4][R2.64] ;  /* 0x0000000402007981 */ /* 0x000162000c1e1900 */
[----:B------:R-:W-:Y:S01]  /*00d0*/  BSSY.RECONVERGENT B0, `(.L_x_0) ;  /* 0x0000021000007945 */ /* 0x000fe20003800200 */
[----:B------:R-:W-:Y:S01]  /*00e0*/  IMAD.MOV.U32 R7, RZ, RZ, RZ ;  /* 0x000000ffff077224 */ /* 0x000fe200078e00ff */
[----:B---3--:R-:W-:-:S13]  /*00f0*/  ISETP.GE.AND P0, PT, R4, 0x2, PT ;  /* 0x000000020400780c */ /* 0x008fda0003f06270 */
[----:B0-----:R-:W-:Y:S05]  /*0100*/  @!P0 BRA `(.L_x_1) ;  /* 0x0000000000748947 */ /* 0x001fea0003800000 */
[----:B------:R-:W-:Y:S01]  /*0110*/  ISETP.GE.U32.AND P0, PT, R4, 0x4, PT ;  /* 0x000000040400780c */ /* 0x000fe20003f06070 */
[----:B------:R-:W-:-:S12]  /*0120*/  IMAD.MOV.U32 R7, RZ, RZ, 0x1 ;  /* 0x00000001ff077424 */ /* 0x000fd800078e00ff */
[----:B------:R-:W-:Y:S05]  /*0130*/  @!P0 BRA `(.L_x_1) ;  /* 0x0000000000688947 */ /* 0x000fea0003800000 */
[----:B------:R-:W-:Y:S01]  /*0140*/  IMAD.MOV.U32 R5, RZ, RZ, 0x2 ;  /* 0x00000002ff057424 */ /* 0x000fe200078e00ff */
[----:B------:R-:W-:-:S07]  /*0150*/  LEA.HI R10, R4, 0x1, RZ, 0x1f ;  /* 0x00000001040a7811 */ /* 0x000fce00078ff8ff */
.L_x_2:
[----:B------:R-:W0:Y:S01]  /*0160*/  I2F.U32.RP R6, R5 ;  /* 0x0000000500067306 */ /* 0x000e220000209000 */
[----:B------:R-:W-:-:S07]  /*0170*/  ISETP.NE.U32.AND P1, PT, R5, RZ, PT ;  /* 0x000000ff0500720c */ /* 0x000fce0003f25070 */
[----:B0-----:R-:W0:Y:S02]  /*0180*/  MUFU.RCP R6, R6 ;  /* 0x0000000600067308 */ /* 0x001e240000001000 */
[----:B0-----:R-:W-:-:S06]  /*0190*/  VIADD R2, R6, 0xffffffe ;  /* 0x0ffffffe06027836 */ /* 0x001fcc0000000000 */
[----:B------:R0:W1:Y:S02]  /*01a0*/  F2I.FTZ.U32.TRUNC.NTZ R3, R2 ;  /* 0x0000000200037305 */ /* 0x000064000021f000 */
[----:B0-----:R-:W-:Y:S02]  /*01b0*/  IMAD.MOV.U32 R2, RZ, RZ, RZ ;  /* 0x000000ffff027224 */ /* 0x001fe400078e00ff */
[----:B-1----:R-:W-:-:S04]  /*01c0*/  IMAD.MOV R8, RZ, RZ, -R3 ;  /* 0x000000ffff087224 */ /* 0x002fc800078e0a03 */
[----:B------:R-:W-:-:S04]  /*01d0*/  IMAD R7, R8, R5, RZ ;  /* 0x0000000508077224 */ /* 0x000fc800078e02ff */
[----:B------:R-:W-:-:S04]  /*01e0*/  IMAD.HI.U32 R3, R3, R7, R2 ;  /* 0x0000000703037227 */ /* 0x000fc800078e0002 */
[----:B------:R-:W-:Y:S02]  /*01f0*/  IMAD.MOV.U32 R7, RZ, RZ, RZ ;  /* 0x000000ffff077224 */ /* 0x000fe400078e00ff */
[----:B------:R-:W-:-:S04]  /*0200*/  IMAD.HI.U32 R3, R3, R4, RZ ;  /* 0x0000000403037227 */ /* 0x000fc800078e00ff */
[----:B------:R-:W-:-:S04]  /*0210*/  IMAD.MOV R3, RZ, RZ, -R3 ;  /* 0x000000ffff037224 */ /* 0x000fc800078e0a03 */
[----:B------:R-:W-:-:S05]  /*0220*/  IMAD R8, R5, R3, R4 ;  /* 0x0000000305087224 */ /* 0x000fca00078e0204 */
[----:B------:R-:W-:-:S13]  /*0230*/  ISETP.GE.U32.AND P0, PT, R8, R5, PT ;  /* 0x000000050800720c */ /* 0x000fda0003f06070 */
[----:B------:R-:W-:-:S04]  /*0240*/  @P0 IADD3 R8, PT, PT, R8, -R5, RZ ;  /* 0x8000000508080210 */ /* 0x000fc80007ffe0ff */
[----:B------:R-:W-:-:S13]  /*0250*/  ISETP.GE.U32.AND P0, PT, R8, R5, PT ;  /* 0x000000050800720c */ /* 0x000fda0003f06070 */
[----:B------:R-:W-:Y:S01]  /*0260*/  @P0 IMAD.IADD R8, R8, 0x1, -R5 ;  /* 0x0000000108080824 */ /* 0x000fe200078e0a05 */
[----:B------:R-:W-:-:S04]  /*0270*/  @!P1 LOP3.LUT R8, RZ, R5, RZ, 0x33, !PT ;  /* 0x00000005ff089212 */ /* 0x000fc800078e33ff */
[----:B------:R-:W-:-:S13]  /*0280*/  ISETP.NE.AND P0, PT, R8, RZ, PT ;  /* 0x000000ff0800720c */ /* 0x000fda0003f05270 */
[----:B------:R-:W-:Y:S05]  /*0290*/  @!P0 BRA `(.L_x_1) ;  /* 0x0000000000108947 */ /* 0x000fea0003800000 */
[----:B------:R-:W-:-:S05]  /*02a0*/  VIADD R5, R5, 0x1 ;  /* 0x0000000105057836 */ /* 0x000fca0000000000 */
[----:B------:R-:W-:-:S13]  /*02b0*/  ISETP.NE.AND P0, PT, R5, R10, PT ;  /* 0x0000000a0500720c */ /* 0x000fda0003f05270 */
[----:B------:R-:W-:Y:S05]  /*02c0*/  @P0 BRA `(.L_x_2) ;  /* 0xfffffffc00a40947 */ /* 0x000fea000383ffff */
[----:B------:R-:W-:-:S07]  /*02d0*/  IMAD.MOV.U32 R7, RZ, RZ, 0x1 ;  /* 0x00000001ff077424 */ /* 0x000fce00078e00ff */
.L_x_1:
[----:B------:R-:W-:Y:S05]  /*02e0*/  BSYNC.RECONVERGENT B0 ;  /* 0x0000000000007941 */ /* 0x000fea0003800200 */
.L_x_0:
[----:B------:R-:W-:-:S13]  /*02f0*/  ISETP.GE.AND P0, PT, R4, 0x1, PT ;  /* 0x000000010400780c */ /* 0x000fda0003f06270 */
[----:B------:R-:W-:Y:S05]  /*0300*/  @!P0 EXIT ;  /* 0x000000000000894d */ /* 0x000fea0003800000 */
[----:B------:R-:W0:Y:S01]  /*0310*/  LDCU.64 UR6, c[0x0][0x388] ;  /* 0x00007100ff0677ac */ /* 0x000e220008000a00 */
[----:B------:R-:W-:Y:S01]  /*0320*/  SHF.L.U32 R7, R4, R7, RZ ;  /* 0x0000000704077219 */ /* 0x000fe200000006ff */
[----:B------:R-:W-:Y:S03]  /*0330*/  BSSY.RECONVERGENT B0, `(.L_x_3) ;  /* 0x000001a000007945 */ /* 0x000fe60003800200 */
[C---:B------:R-:W-:Y:S02]  /*0340*/  ISETP.GE.AND P1, PT, R7.reuse, 0x4, PT ;  /* 0x000000040700780c */ /* 0x040fe40003f26270 */
[----:B------:R-:W-:Y:S01]  /*0350*/  VIMNMX R4, PT, PT, R7, 0x1, !PT ;  /* 0x0000000107047848 */ /* 0x000fe20007fe0100 */
[----:B------:R-:W-:-:S03]  /*0360*/  HFMA2 R7, -RZ, RZ, 0, 0 ;  /* 0x00000000ff077431 */ /* 0x000fc600000001ff */
[----:B------:R-:W-:-:S04]  /*0370*/  LOP3.LUT R10, R4, 0x3, RZ, 0xc0, !PT ;  /* 0x00000003040a7812 */ /* 0x000fc800078ec0ff */
[----:B------:R-:W-:Y:S02]  /*0380*/  ISETP.NE.AND P0, PT, R10, RZ, PT ;  /* 0x000000ff0a00720c */ /* 0x000fe40003f05270 */
[----:B0-----:R-:W-:-:S05]  /*0390*/  IADD3 R2, P2, PT, R9, UR6, RZ ;  /* 0x0000000609027c10 */ /* 0x001fca000ff5e0ff */
[----:B------:R-:W-:Y:S01]  /*03a0*/  IMAD.X R3, RZ, RZ, UR7, P2 ;  /* 0x00000007ff037e24 */ /* 0x000fe200090e06ff */
[----:B------:R-:W0:Y:S01]  /*03b0*/  LDCU.64 UR6, c[0x0][0x398] ;  /* 0x00007300ff0677ac */ /* 0x000e220008000a00 */
[----:B------:R-:W-:Y:S06]  /*03c0*/  @!P1 BRA `(.L_x_4) ;  /* 0x0000000000409947 */ /* 0x000fec0003800000 */
[----:B------:R1:W5:Y:S01]  /*03d0*/  LDG.E.U8 R9, desc[UR4][R2.64] ;  /* 0x0000000402097981 */ /* 0x000362000c1e1100 */
[----:B------:R-:W-:Y:S01]  /*03e0*/  LOP3.LUT R7, R4, 0x7ffffffc, RZ, 0xc0, !PT ;  /* 0x7ffffffc04077812 */ /* 0x000fe200078ec0ff */
[----:B-----5:R-:W-:-:S04]  /*03f0*/  IMAD.MOV.U32 R8, RZ, RZ, R0 ;  /* 0x000000ffff087224 */ /* 0x020fc800078e0000 */
[----:B------:R-:W-:-:S07]  /*0400*/  IMAD.MOV R6, RZ, RZ, -R7 ;  /* 0x000000ffff067224 */ /* 0x000fce00078e0a07 */
.L_x_5:
[----:B0-2---:R-:W-:-:S04]  /*0410*/  IADD3.X R4, P1, PT, R8, UR6, RZ, PT, !PT ;  /* 0x0000000608047c10 */ /* 0x005fc8000bf3e4ff */
[----:B------:R-:W-:-:S05]  /*0420*/  LEA.HI.X.SX32 R5, R8, UR7, 0x1, P1 ;  /* 0x0000000708057c11 */ /* 0x000fca00088f0eff */
[----:B------:R0:W-:Y:S04]  /*0430*/  STG.E.U8 desc[UR4][R4.64+-0x1], R9 ;  /* 0xffffff0904007986 */ /* 0x0001e8000c101104 */
[----:B------:R-:W2:Y:S04]  /*0440*/  LDG.E.U8 R11, desc[UR4][R2.64] ;  /* 0x00000004020b7981 */ /* 0x000ea8000c1e1100 */
[----:B--2---:R2:W-:Y:S04]  /*0450*/  STG.E.U8 desc[UR4][R4.64], R11 ;  /* 0x0000000b04007986 */ /* 0x0045e8000c101104 */
[----:B------:R2:W-:Y:S04]  /*0460*/  STG.E.U8 desc[UR4][R4.64+0x1], R11 ;  /* 0x0000010b04007986 */ /* 0x0005e8000c101104 */
[----:B0-----:R-:W3:Y:S01]  /*0470*/  LDG.E.U8 R9, desc[UR4][R2.64] ;  /* 0x0000000402097981 */ /* 0x001ee2000c1e1100 */
[----:B------:R-:W-:-:S02]  /*0480*/  VIADD R6, R6, 0x4 ;  /* 0x0000000406067836 */ /* 0x000fc40000000000 */
[----:B------:R-:W-:-:S03]  /*0490*/  VIADD R8, R8, 0x4 ;  /* 0x0000000408087836 */ /* 0x000fc60000000000 */
[----:B------:R-:W-:Y:S01]  /*04a0*/  ISETP.NE.AND P1, PT, R6, RZ, PT ;  /* 0x000000ff0600720c */ /* 0x000fe20003f25270 */
[----:B---3--:R2:W-:-:S12]  /*04b0*/  STG.E.U8 desc[UR4][R4.64+0x2], R9 ;  /* 0x0000020904007986 */ /* 0x0085d8000c101104 */
[----:B------:R-:W-:Y:S05]  /*04c0*/  @P1 BRA `(.L_x_5) ;  /* 0xfffffffc00d01947 */ /* 0x000fea000383ffff */
.L_x_4:
[----:B0-----:R-:W-:Y:S05]  /*04d0*/  BSYNC.RECONVERGENT B0 ;  /* 0x0000000000007941 */ /* 0x001fea0003800200 */
.L_x_3:
[----:B------:R-:W-:Y:S05]  /*04e0*/  @!P0 EXIT ;  /* 0x000000000000894d */ /* 0x000fea0003800000 */
[----:B--2---:R0:W5:Y:S02]  /*04f0*/  LDG.E.U8 R5, desc[UR4][R2.64] ;  /* 0x0000000402057981 */ /* 0x004164000c1e1100 */
[----:B-----5:R-:W-:Y:S01]  /*0500*/  IADD3 R0, PT, PT, R0, R7, RZ ;  /* 0x0000000700007210 */ /* 0x020fe20007ffe0ff */
[----:B------:R-:W-:Y:S01]  /*0510*/  IMAD.MOV R4, RZ, RZ, -R10 ;  /* 0x000000ffff047224 */ /* 0x000fe200078e0a0a */
[----:B------:R-:W2:Y:S06]  /*0520*/  LDCU.64 UR6, c[0x0][0x398] ;  /* 0x00007300ff0677ac */ /* 0x000eac0008000a00 */
.L_x_6:
[----:B0123--:R-:W-:Y:S01]  /*0530*/  IADD3 R2, P0, PT, R0, UR6, RZ ;  /* 0x0000000600027c10 */ /* 0x00ffe2000ff1e0ff */
[----:B------:R-:W-:-:S03]  /*0540*/  VIADD R4, R4, 0x1 ;  /* 0x0000000104047836 */ /* 0x000fc60000000000 */
[C---:B------:R-:W-:Y:S01]  /*0550*/  LEA.HI.X.SX32 R3, R0.reuse, UR7, 0x1, P0 ;  /* 0x0000000700037c11 */ /* 0x040fe200080f0eff */
[----:B------:R-:W-:Y:S01]  /*0560*/  VIADD R0, R0, 0x1 ;  /* 0x0000000100007836 */ /* 0x000fe20000000000 */
[----:B------:R-:W-:-:S03]  /*0570*/  ISETP.NE.AND P0, PT, R4, RZ, PT ;  /* 0x000000ff0400720c */ /* 0x000fc60003f05270 */
[----:B------:R3:W-:Y:S10]  /*0580*/  STG.E.U8 desc[UR4][R2.64], R5 ;  /* 0x0000000502007986 */ /* 0x0007f4000c101104 */
[----:B------:R-:W-:Y:S05]  /*0590*/  @P0 BRA `(.L_x_6) ;  /* 0xfffffffc00e40947 */ /* 0x000fea000383ffff */
[----:B------:R-:W-:Y:S05]  /*05a0*/  EXIT ;  /* 0x000000000000794d */ /* 0x000fea0003800000 */
.L_x_7:
[----:B------:R-:W-:-:S00]  /*05b0*/  BRA `(.L_x_7) ;  /* 0xfffffffc00fc7947 */ /* 0x000fc0000383ffff */
[----:B------:R-:W-:-:S00]  /*05c0*/  NOP ;  /* 0x0000000000007918 */ /* 0x000fc00000000000 */
        /* <DEDUP_REMOVED lines=11> */
.L_x_8:


//--------------------- .nv.shared.reserved.0     --------------------------
	.section	.nv.shared.reserved.0,"aw",@nobits
	.weak		__nv_reservedSMEM_offset_0_alias
	.size		__nv_reservedSMEM_offset_0_alias, 0, 64
	.other		__nv_reservedSMEM_offset_0_alias,@"STO_CUDA_RESERVED_SHARED STV_DEFAULT"
__nv_reservedSMEM_offset_0_alias:
	.zero		0
	.zero		64


//--------------------- .nv.constant0._Z6kernelPiPcS_S0_ii --------------------------
	.section	.nv.constant0._Z6kernelPiPcS_S0_ii,"a",@progbits
	.sectionflags	@""
	.align	4
.nv.constant0._Z6kernelPiPcS_S0_ii:
	.zero		936


//--------------------- SYMBOLS --------------------------

	.type		.nv.reservedSmem.offset0,@object
	.size		.nv.reservedSmem.offset0,0x4
